//
// Generated by NVIDIA NVVM Compiler
//
// Compiler Build ID: CL-36424714
// Cuda compilation tools, release 13.0, V13.0.88
// Based on NVVM 20.0.0
//

.version 9.0
.target sm_100
.address_size 64

	// .globl	_Z3addPiS_S_

.visible .entry _Z3addPiS_S_(
	.param .u64 .ptr .align 1 _Z3addPiS_S__param_0,
	.param .u64 .ptr .align 1 _Z3addPiS_S__param_1,
	.param .u64 .ptr .align 1 _Z3addPiS_S__param_2
)
{
	.reg .b32 	%r<8>;
	.reg .b64 	%rd<11>;

	ld.param.u64 	%rd1, [_Z3addPiS_S__param_0];
	ld.param.u64 	%rd2, [_Z3addPiS_S__param_1];
	ld.param.u64 	%rd3, [_Z3addPiS_S__param_2];
	cvta.to.global.u64 	%rd4, %rd3;
	cvta.to.global.u64 	%rd5, %rd2;
	cvta.to.global.u64 	%rd6, %rd1;
	mov.u32 	%r1, %ntid.x;
	mov.u32 	%r2, %ctaid.x;
	mov.u32 	%r3, %tid.x;
	mad.lo.s32 	%r4, %r1, %r2, %r3;
	mul.wide.s32 	%rd7, %r4, 4;
	add.s64 	%rd8, %rd6, %rd7;
	ld.global.u32 	%r5, [%rd8];
	add.s64 	%rd9, %rd5, %rd7;
	ld.global.u32 	%r6, [%rd9];
	add.s32 	%r7, %r6, %r5;
	add.s64 	%rd10, %rd4, %rd7;
	st.global.u32 	[%rd10], %r7;
	bar.sync 	0;
	ret;

}


// ===== COMPILED SASS (sm_100) =====

	.target	sm_100

	.elftype	@"ET_EXEC"


//--------------------- .note.nv.tkinfo           --------------------------
	.section	.note.nv.tkinfo,"",@"SHT_NOTE"
	.sectionflags	@"SHF_NOTE_NV_TKINFO"
	.tkinfo
        /*0018*/ 	.word	0x00000002
        /*0030*/ 	.string	""
        /*0030*/ 	.string	"ptxas"
        /*0030*/ 	.string	"Cuda compilation tools, release 13.0, V13.0.88"
        /*0030*/ 	.string	"Build cuda_13.0.r13.0/compiler.36424714_0"
        /*0030*/ 	.string	"-arch sm_100 -m 64 "



//--------------------- .note.nv.cuinfo           --------------------------
	.section	.note.nv.cuinfo,"",@"SHT_NOTE"
	.sectionflags	@"SHF_NOTE_NV_CUINFO"
        /*0018*/ 	.short	0x0002
        /*001a*/ 	.short	0x0064
        /*001c*/ 	.short	0x0082
	.zero		2


//--------------------- .nv.info                  --------------------------
	.section	.nv.info,"",@"SHT_CUDA_INFO"
	.align	4


	//----- nvinfo : EIATTR_REGCOUNT
	.align		4
        /*0000*/ 	.byte	0x04, 0x2f
        /*0002*/ 	.short	(.L_1 - .L_0)
	.align		4
.L_0:
        /*0004*/ 	.word	index@(_Z3addPiS_S_)
        /*0008*/ 	.word	0x0000000c


	//----- nvinfo : EIATTR_FRAME_SIZE
	.align		4
.L_1:
        /*000c*/ 	.byte	0x04, 0x11
        /*000e*/ 	.short	(.L_3 - .L_2)
	.align		4
.L_2:
        /*0010*/ 	.word	index@(_Z3addPiS_S_)
        /*0014*/ 	.word	0x00000000


	//----- nvinfo : EIATTR_MIN_STACK_SIZE
	.align		4
.L_3:
        /*0018*/ 	.byte	0x04, 0x12
        /*001a*/ 	.short	(.L_5 - .L_4)
	.align		4
.L_4:
        /*001c*/ 	.word	index@(_Z3addPiS_S_)
        /*0020*/ 	.word	0x00000000
.L_5:


//--------------------- .nv.compat                --------------------------
	.section	.nv.compat,"",@"SHT_CUDA_COMPAT_INFO"
	.align	4
        /*0000*/ 	.byte	0x02, 0x09, 0x00, 0x00, 0x02, 0x02, 0x01, 0x00, 0x02, 0x05, 0x05, 0x00, 0x03, 0x07, 0x01, 0x01
        /*0010*/ 	.byte	0x02, 0x03, 0x00, 0x00, 0x02, 0x06, 0x01, 0x00, 0x04, 0x0b, 0x08, 0x00, 0x09, 0x00, 0x00, 0x00
        /*0020*/ 	.byte	0x00, 0x00, 0x00, 0x00


//--------------------- .nv.info._Z3addPiS_S_     --------------------------
	.section	.nv.info._Z3addPiS_S_,"",@"SHT_CUDA_INFO"
	.sectionflags	@""
	.align	4


	//----- nvinfo : EIATTR_CUDA_API_VERSION
	.align		4
        /*0000*/ 	.byte	0x04, 0x37
        /*0002*/ 	.short	(.L_7 - .L_6)
.L_6:
        /*0004*/ 	.word	0x00000082


	//----- nvinfo : EIATTR_KPARAM_INFO
	.align		4
.L_7:
        /*0008*/ 	.byte	0x04, 0x17
        /*000a*/ 	.short	(.L_9 - .L_8)
.L_8:
        /*000c*/ 	.word	0x00000000
        /*0010*/ 	.short	0x0002
        /*0012*/ 	.short	0x0010
        /*0014*/ 	.byte	0x00, 0xf5, 0x21, 0x00


	//----- nvinfo : EIATTR_KPARAM_INFO
	.align		4
.L_9:
        /*0018*/ 	.byte	0x04, 0x17
        /*001a*/ 	.short	(.L_11 - .L_10)
.L_10:
        /*001c*/ 	.word	0x00000000
        /*0020*/ 	.short	0x0001
        /*0022*/ 	.short	0x0008
        /*0024*/ 	.byte	0x00, 0xf5, 0x21, 0x00


	//----- nvinfo : EIATTR_KPARAM_INFO
	.align		4
.L_11:
        /*0028*/ 	.byte	0x04, 0x17
        /*002a*/ 	.short	(.L_13 - .L_12)
.L_12:
        /*002c*/ 	.word	0x00000000
        /*0030*/ 	.short	0x0000
        /*0032*/ 	.short	0x0000
        /*0034*/ 	.byte	0x00, 0xf5, 0x21, 0x00


	//----- nvinfo : EIATTR_SPARSE_MMA_MASK
	.align		4
.L_13:
        /*0038*/ 	.byte	0x03, 0x50
        /*003a*/ 	.short	0x0000


	//----- nvinfo : EIATTR_MAXREG_COUNT
	.align		4
        /*003c*/ 	.byte	0x03, 0x1b
        /*003e*/ 	.short	0x00ff


	//----- nvinfo : EIATTR_NUM_BARRIERS
	.align		4
        /*0040*/ 	.byte	0x02, 0x4c
        /*0042*/ 	.byte	0x01
	.zero		1


	//----- nvinfo : EIATTR_MERCURY_ISA_VERSION
	.align		4
        /*0044*/ 	.byte	0x03, 0x5f
        /*0046*/ 	.short	0x0101


	//----- nvinfo : EIATTR_VRC_CTA_INIT_COUNT
	.align		4
        /*0048*/ 	.byte	0x02, 0x4a
	.zero		1
	.zero		1


	//----- nvinfo : EIATTR_EXIT_INSTR_OFFSETS
	.align		4
        /*004c*/ 	.byte	0x04, 0x1c
        /*004e*/ 	.short	(.L_15 - .L_14)


	//   ....[0]....
.L_14:
        /*0050*/ 	.word	0x00000110


	//----- nvinfo : EIATTR_CBANK_PARAM_SIZE
	.align		4
.L_15:
        /*0054*/ 	.byte	0x03, 0x19
        /*0056*/ 	.short	0x0018


	//----- nvinfo : EIATTR_PARAM_CBANK
	.align		4
        /*0058*/ 	.byte	0x04, 0x0a
        /*005a*/ 	.short	(.L_17 - .L_16)
	.align		4
.L_16:
        /*005c*/ 	.word	index@(.nv.constant0._Z3addPiS_S_)
        /*0060*/ 	.short	0x0380
        /*0062*/ 	.short	0x0018


	//----- nvinfo : EIATTR_SW_WAR
	.align		4
.L_17:
        /*0064*/ 	.byte	0x04, 0x36
        /*0066*/ 	.short	(.L_19 - .L_18)
.L_18:
        /*0068*/ 	.word	0x00000008
.L_19:


//--------------------- .nv.callgraph             --------------------------
	.section	.nv.callgraph,"",@"SHT_CUDA_CALLGRAPH"
	.align	4
	.sectionentsize	8
	.align		4
        /*0000*/ 	.word	0x00000000
	.align		4
        /*0004*/ 	.word	0xffffffff
	.align		4
        /*0008*/ 	.word	0x00000000
	.align		4
        /*000c*/ 	.word	0xfffffffe
	.align		4
        /*0010*/ 	.word	0x00000000
	.align		4
        /*0014*/ 	.word	0xfffffffd
	.align		4
        /*0018*/ 	.word	0x00000000
	.align		4
        /*001c*/ 	.word	0xfffffffc


//--------------------- .text._Z3addPiS_S_        --------------------------
	.section	.text._Z3addPiS_S_,"ax",@progbits
	.align	128
        .global         _Z3addPiS_S_
        .type           _Z3addPiS_S_,@function
        .size           _Z3addPiS_S_,(.L_x_1 - _Z3addPiS_S_)
        .other          _Z3addPiS_S_,@"STO_CUDA_ENTRY STV_DEFAULT"
_Z3addPiS_S_:
.text._Z3addPiS_S_:
[----:B------:R-:W-:Y:S01]  /*0000*/  LDC R1, c[0x0][0x37c] ;  /* 0x0000df00ff017b82 */ /* 0x000fe20000000800 */
[----:B------:R-:W0:Y:S07]  /*0010*/  S2R R9, SR_CTAID.X ;  /* 0x0000000000097919 */ /* 0x000e2e0000002500 */
[----:B------:R-:W1:Y:S01]  /*0020*/  LDC.64 R2, c[0x0][0x380] ;  /* 0x0000e000ff027b82 */ /* 0x000e620000000a00 */
[----:B------:R-:W0:Y:S01]  /*0030*/  LDCU UR6, c[0x0][0x360] ;  /* 0x00006c00ff0677ac */ /* 0x000e220008000800 */
[----:B------:R-:W0:Y:S01]  /*0040*/  S2R R0, SR_TID.X ;  /* 0x0000000000007919 */ /* 0x000e220000002100 */
[----:B------:R-:W2:Y:S05]  /*0050*/  LDCU.64 UR4, c[0x0][0x358] ;  /* 0x00006b00ff0477ac */ /* 0x000eaa0008000a00 */
[----:B------:R-:W3:Y:S08]  /*0060*/  LDC.64 R4, c[0x0][0x388] ;  /* 0x0000e200ff047b82 */ /* 0x000ef00000000a00 */
[----:B------:R-:W4:Y:S01]  /*0070*/  LDC.64 R6, c[0x0][0x390] ;  /* 0x0000e400ff067b82 */ /* 0x000f220000000a00 */
[----:B0-----:R-:W-:-:S04]  /*0080*/  IMAD R9, R9, UR6, R0 ;  /* 0x0000000609097c24 */ /* 0x001fc8000f8e0200 */
[----:B-1----:R-:W-:-:S04]  /*0090*/  IMAD.WIDE R2, R9, 0x4, R2 ;  /* 0x0000000409027825 */ /* 0x002fc800078e0202 */
[C---:B---3--:R-:W-:Y:S02]  /*00a0*/  IMAD.WIDE R4, R9.reuse, 0x4, R4 ;  /* 0x0000000409047825 */ /* 0x048fe400078e0204 */
[----:B--2---:R-:W2:Y:S04]  /*00b0*/  LDG.E R2, desc[UR4][R2.64] ;  /* 0x0000000402027981 */ /* 0x004ea8000c1e1900 */
[----:B------:R-:W2:Y:S01]  /*00c0*/  LDG.E R5, desc[UR4][R4.64] ;  /* 0x0000000404057981 */ /* 0x000ea2000c1e1900 */
[----:B----4-:R-:W-:Y:S01]  /*00d0*/  IMAD.WIDE R6, R9, 0x4, R6 ;  /* 0x0000000409067825 */ /* 0x010fe200078e0206 */
[----:B--2---:R-:W-:-:S05]  /*00e0*/  IADD3 R9, PT, PT, R2, R5, RZ ;  /* 0x0000000502097210 */ /* 0x004fca0007ffe0ff */
[----:B------:R-:W-:Y:S01]  /*00f0*/  STG.E desc[UR4][R6.64], R9 ;  /* 0x0000000906007986 */ /* 0x000fe2000c101904 */
[----:B------:R-:W-:Y:S06]  /*0100*/  BAR.SYNC.DEFER_BLOCKING 0x0 ;  /* 0x0000000000007b1d */ /* 0x000fec0000010000 */
[----:B------:R-:W-:Y:S05]  /*0110*/  EXIT ;  /* 0x000000000000794d */ /* 0x000fea0003800000 */
.L_x_0:
[----:B------:R-:W-:-:S00]  /*0120*/  BRA `(.L_x_0) ;  /* 0xfffffffc00fc7947 */ /* 0x000fc0000383ffff */
[----:B------:R-:W-:-:S00]  /*0130*/  NOP ;  /* 0x0000000000007918 */ /* 0x000fc00000000000 */
        /* <DEDUP_REMOVED lines=12> */
.L_x_1:


//--------------------- .nv.shared.reserved.0     --------------------------
	.section	.nv.shared.reserved.0,"aw",@nobits
	.weak		__nv_reservedSMEM_offset_0_alias
	.size		__nv_reservedSMEM_offset_0_alias, 0, 64
	.other		__nv_reservedSMEM_offset_0_alias,@"STO_CUDA_RESERVED_SHARED STV_DEFAULT"
__nv_reservedSMEM_offset_0_alias:
	.zero		0
	.zero		64


//--------------------- .nv.constant0._Z3addPiS_S_ --------------------------
	.section	.nv.constant0._Z3addPiS_S_,"a",@progbits
	.sectionflags	@""
	.align	4
.nv.constant0._Z3addPiS_S_:
	.zero		920


//--------------------- SYMBOLS --------------------------

	.type		.nv.reservedSmem.offset0,@object
	.size		.nv.reservedSmem.offset0,0x4
